//
// Generated by NVIDIA NVVM Compiler
//
// Compiler Build ID: CL-36424714
// Cuda compilation tools, release 13.0, V13.0.88
// Based on NVVM 20.0.0
//

.version 9.0
.target sm_100
.address_size 64

	// .globl	_Z6kernelPdS_i

.visible .entry _Z6kernelPdS_i(
	.param .u64 .ptr .align 1 _Z6kernelPdS_i_param_0,
	.param .u64 .ptr .align 1 _Z6kernelPdS_i_param_1,
	.param .u32 _Z6kernelPdS_i_param_2
)
{
	.reg .pred 	%p<7>;
	.reg .b32 	%r<31>;
	.reg .b64 	%rd<18>;
	.reg .b64 	%fd<16>;

	ld.param.u64 	%rd3, [_Z6kernelPdS_i_param_0];
	ld.param.u64 	%rd4, [_Z6kernelPdS_i_param_1];
	ld.param.u32 	%r12, [_Z6kernelPdS_i_param_2];
	cvta.to.global.u64 	%rd1, %rd3;
	cvta.to.global.u64 	%rd2, %rd4;
	mov.u32 	%r13, %ctaid.x;
	mov.u32 	%r14, %ntid.x;
	mov.u32 	%r15, %tid.x;
	mad.lo.s32 	%r29, %r13, %r14, %r15;
	mov.u32 	%r16, %nctaid.x;
	mul.lo.s32 	%r2, %r14, %r16;
	setp.ge.s32 	%p1, %r29, %r12;
	@%p1 bra 	$L__BB0_7;
	add.s32 	%r17, %r29, %r2;
	max.s32 	%r18, %r12, %r17;
	setp.lt.s32 	%p2, %r17, %r12;
	selp.u32 	%r19, 1, 0, %p2;
	add.s32 	%r20, %r17, %r19;
	sub.s32 	%r21, %r18, %r20;
	div.u32 	%r22, %r21, %r2;
	add.s32 	%r3, %r22, %r19;
	and.b32  	%r23, %r3, 3;
	setp.eq.s32 	%p3, %r23, 3;
	@%p3 bra 	$L__BB0_4;
	add.s32 	%r24, %r3, 1;
	and.b32  	%r25, %r24, 3;
	neg.s32 	%r27, %r25;
$L__BB0_3:
	.pragma "nounroll";
	mul.wide.s32 	%rd5, %r29, 8;
	add.s64 	%rd6, %rd1, %rd5;
	add.s64 	%rd7, %rd2, %rd5;
	ld.global.f64 	%fd1, [%rd7];
	ld.global.f64 	%fd2, [%rd6];
	sub.f64 	%fd3, %fd2, %fd1;
	st.global.f64 	[%rd6], %fd3;
	add.s32 	%r29, %r29, %r2;
	add.s32 	%r27, %r27, 1;
	setp.ne.s32 	%p4, %r27, 0;
	@%p4 bra 	$L__BB0_3;
$L__BB0_4:
	setp.lt.u32 	%p5, %r3, 3;
	@%p5 bra 	$L__BB0_7;
	mul.wide.s32 	%rd11, %r2, 8;
	shl.b32 	%r26, %r2, 2;
$L__BB0_6:
	mul.wide.s32 	%rd8, %r29, 8;
	add.s64 	%rd9, %rd2, %rd8;
	ld.global.f64 	%fd4, [%rd9];
	add.s64 	%rd10, %rd1, %rd8;
	ld.global.f64 	%fd5, [%rd10];
	sub.f64 	%fd6, %fd5, %fd4;
	st.global.f64 	[%rd10], %fd6;
	add.s64 	%rd12, %rd9, %rd11;
	ld.global.f64 	%fd7, [%rd12];
	add.s64 	%rd13, %rd10, %rd11;
	ld.global.f64 	%fd8, [%rd13];
	sub.f64 	%fd9, %fd8, %fd7;
	st.global.f64 	[%rd13], %fd9;
	add.s64 	%rd14, %rd12, %rd11;
	ld.global.f64 	%fd10, [%rd14];
	add.s64 	%rd15, %rd13, %rd11;
	ld.global.f64 	%fd11, [%rd15];
	sub.f64 	%fd12, %fd11, %fd10;
	st.global.f64 	[%rd15], %fd12;
	add.s64 	%rd16, %rd14, %rd11;
	ld.global.f64 	%fd13, [%rd16];
	add.s64 	%rd17, %rd15, %rd11;
	ld.global.f64 	%fd14, [%rd17];
	sub.f64 	%fd15, %fd14, %fd13;
	st.global.f64 	[%rd17], %fd15;
	add.s32 	%r29, %r26, %r29;
	setp.lt.s32 	%p6, %r29, %r12;
	@%p6 bra 	$L__BB0_6;
$L__BB0_7:
	ret;

}


// ===== COMPILED SASS (sm_100) =====

	.target	sm_100

	.elftype	@"ET_EXEC"


//--------------------- .note.nv.tkinfo           --------------------------
	.section	.note.nv.tkinfo,"",@"SHT_NOTE"
	.sectionflags	@"SHF_NOTE_NV_TKINFO"
	.tkinfo
        /*0018*/ 	.word	0x00000002
        /*0030*/ 	.string	""
        /*0030*/ 	.string	"ptxas"
        /*0030*/ 	.string	"Cuda compilation tools, release 13.0, V13.0.88"
        /*0030*/ 	.string	"Build cuda_13.0.r13.0/compiler.36424714_0"
        /*0030*/ 	.string	"-arch sm_100 -m 64 "



//--------------------- .note.nv.cuinfo           --------------------------
	.section	.note.nv.cuinfo,"",@"SHT_NOTE"
	.sectionflags	@"SHF_NOTE_NV_CUINFO"
        /*0018*/ 	.short	0x0002
        /*001a*/ 	.short	0x0064
        /*001c*/ 	.short	0x0082
	.zero		2


//--------------------- .nv.info                  --------------------------
	.section	.nv.info,"",@"SHT_CUDA_INFO"
	.align	4


	//----- nvinfo : EIATTR_REGCOUNT
	.align		4
        /*0000*/ 	.byte	0x04, 0x2f
        /*0002*/ 	.short	(.L_1 - .L_0)
	.align		4
.L_0:
        /*0004*/ 	.word	index@(_Z6kernelPdS_i)
        /*0008*/ 	.word	0x00000018


	//----- nvinfo : EIATTR_FRAME_SIZE
	.align		4
.L_1:
        /*000c*/ 	.byte	0x04, 0x11
        /*000e*/ 	.short	(.L_3 - .L_2)
	.align		4
.L_2:
        /*0010*/ 	.word	index@(_Z6kernelPdS_i)
        /*0014*/ 	.word	0x00000000


	//----- nvinfo : EIATTR_MIN_STACK_SIZE
	.align		4
.L_3:
        /*0018*/ 	.byte	0x04, 0x12
        /*001a*/ 	.short	(.L_5 - .L_4)
	.align		4
.L_4:
        /*001c*/ 	.word	index@(_Z6kernelPdS_i)
        /*0020*/ 	.word	0x00000000
.L_5:


//--------------------- .nv.compat                --------------------------
	.section	.nv.compat,"",@"SHT_CUDA_COMPAT_INFO"
	.align	4
        /*0000*/ 	.byte	0x02, 0x09, 0x00, 0x00, 0x02, 0x02, 0x01, 0x00, 0x02, 0x05, 0x05, 0x00, 0x03, 0x07, 0x01, 0x01
        /*0010*/ 	.byte	0x02, 0x03, 0x00, 0x00, 0x02, 0x06, 0x01, 0x00, 0x04, 0x0b, 0x08, 0x00, 0x01, 0x00, 0x00, 0x00
        /*0020*/ 	.byte	0x00, 0x00, 0x00, 0x00


//--------------------- .nv.info._Z6kernelPdS_i   --------------------------
	.section	.nv.info._Z6kernelPdS_i,"",@"SHT_CUDA_INFO"
	.sectionflags	@""
	.align	4


	//----- nvinfo : EIATTR_CUDA_API_VERSION
	.align		4
        /*0000*/ 	.byte	0x04, 0x37
        /*0002*/ 	.short	(.L_7 - .L_6)
.L_6:
        /*0004*/ 	.word	0x00000082


	//----- nvinfo : EIATTR_KPARAM_INFO
	.align		4
.L_7:
        /*0008*/ 	.byte	0x04, 0x17
        /*000a*/ 	.short	(.L_9 - .L_8)
.L_8:
        /*000c*/ 	.word	0x00000000
        /*0010*/ 	.short	0x0002
        /*0012*/ 	.short	0x0010
        /*0014*/ 	.byte	0x00, 0xf0, 0x11, 0x00


	//----- nvinfo : EIATTR_KPARAM_INFO
	.align		4
.L_9:
        /*0018*/ 	.byte	0x04, 0x17
        /*001a*/ 	.short	(.L_11 - .L_10)
.L_10:
        /*001c*/ 	.word	0x00000000
        /*0020*/ 	.short	0x0001
        /*0022*/ 	.short	0x0008
        /*0024*/ 	.byte	0x00, 0xf5, 0x21, 0x00


	//----- nvinfo : EIATTR_KPARAM_INFO
	.align		4
.L_11:
        /*0028*/ 	.byte	0x04, 0x17
        /*002a*/ 	.short	(.L_13 - .L_12)
.L_12:
        /*002c*/ 	.word	0x00000000
        /*0030*/ 	.short	0x0000
        /*0032*/ 	.short	0x0000
        /*0034*/ 	.byte	0x00, 0xf5, 0x21, 0x00


	//----- nvinfo : EIATTR_SPARSE_MMA_MASK
	.align		4
.L_13:
        /*0038*/ 	.byte	0x03, 0x50
        /*003a*/ 	.short	0x0000


	//----- nvinfo : EIATTR_MAXREG_COUNT
	.align		4
        /*003c*/ 	.byte	0x03, 0x1b
        /*003e*/ 	.short	0x00ff


	//----- nvinfo : EIATTR_MERCURY_ISA_VERSION
	.align		4
        /*0040*/ 	.byte	0x03, 0x5f
        /*0042*/ 	.short	0x0101


	//----- nvinfo : EIATTR_VRC_CTA_INIT_COUNT
	.align		4
        /*0044*/ 	.byte	0x02, 0x4a
	.zero		1
	.zero		1


	//----- nvinfo : EIATTR_EXIT_INSTR_OFFSETS
	.align		4
        /*0048*/ 	.byte	0x04, 0x1c
        /*004a*/ 	.short	(.L_15 - .L_14)


	//   ....[0]....
.L_14:
        /*004c*/ 	.word	0x00000090


	//   ....[1]....
        /*0050*/ 	.word	0x00000380


	//   ....[2]....
        /*0054*/ 	.word	0x00000560


	//----- nvinfo : EIATTR_CRS_STACK_SIZE
	.align		4
.L_15:
        /*0058*/ 	.byte	0x04, 0x1e
        /*005a*/ 	.short	(.L_17 - .L_16)
.L_16:
        /*005c*/ 	.word	0x00000000


	//----- nvinfo : EIATTR_CBANK_PARAM_SIZE
	.align		4
.L_17:
        /*0060*/ 	.byte	0x03, 0x19
        /*0062*/ 	.short	0x0014


	//----- nvinfo : EIATTR_PARAM_CBANK
	.align		4
        /*0064*/ 	.byte	0x04, 0x0a
        /*0066*/ 	.short	(.L_19 - .L_18)
	.align		4
.L_18:
        /*0068*/ 	.word	index@(.nv.constant0._Z6kernelPdS_i)
        /*006c*/ 	.short	0x0380
        /*006e*/ 	.short	0x0014


	//----- nvinfo : EIATTR_SW_WAR
	.align		4
.L_19:
        /*0070*/ 	.byte	0x04, 0x36
        /*0072*/ 	.short	(.L_21 - .L_20)
.L_20:
        /*0074*/ 	.word	0x00000008
.L_21:


//--------------------- .nv.callgraph             --------------------------
	.section	.nv.callgraph,"",@"SHT_CUDA_CALLGRAPH"
	.align	4
	.sectionentsize	8
	.align		4
        /*0000*/ 	.word	0x00000000
	.align		4
        /*0004*/ 	.word	0xffffffff
	.align		4
        /*0008*/ 	.word	0x00000000
	.align		4
        /*000c*/ 	.word	0xfffffffe
	.align		4
        /*0010*/ 	.word	0x00000000
	.align		4
        /*0014*/ 	.word	0xfffffffd
	.align		4
        /*0018*/ 	.word	0x00000000
	.align		4
        /*001c*/ 	.word	0xfffffffc


//--------------------- .text._Z6kernelPdS_i      --------------------------
	.section	.text._Z6kernelPdS_i,"ax",@progbits
	.align	128
        .global         _Z6kernelPdS_i
        .type           _Z6kernelPdS_i,@function
        .size           _Z6kernelPdS_i,(.L_x_5 - _Z6kernelPdS_i)
        .other          _Z6kernelPdS_i,@"STO_CUDA_ENTRY STV_DEFAULT"
_Z6kernelPdS_i:
.text._Z6kernelPdS_i:
[----:B------:R-:W-:Y:S01]  /*0000*/  LDC R1, c[0x0][0x37c] ;  /* 0x0000df00ff017b82 */ /* 0x000fe20000000800 */
[----:B------:R-:W0:Y:S07]  /*0010*/  S2R R3, SR_TID.X ;  /* 0x0000000000037919 */ /* 0x000e2e0000002100 */
[----:B------:R-:W0:Y:S01]  /*0020*/  S2UR UR4, SR_CTAID.X ;  /* 0x00000000000479c3 */ /* 0x000e220000002500 */
[----:B------:R-:W1:Y:S07]  /*0030*/  LDCU UR6, c[0x0][0x390] ;  /* 0x00007200ff0677ac */ /* 0x000e6e0008000800 */
[----:B------:R-:W0:Y:S01]  /*0040*/  LDC R0, c[0x0][0x360] ;  /* 0x0000d800ff007b82 */ /* 0x000e220000000800 */
[----:B------:R-:W2:Y:S01]  /*0050*/  LDCU UR5, c[0x0][0x370] ;  /* 0x00006e00ff0577ac */ /* 0x000ea20008000800 */
[----:B0-----:R-:W-:-:S02]  /*0060*/  IMAD R3, R0, UR4, R3 ;  /* 0x0000000400037c24 */ /* 0x001fc4000f8e0203 */
[----:B--2---:R-:W-:-:S03]  /*0070*/  IMAD R0, R0, UR5, RZ ;  /* 0x0000000500007c24 */ /* 0x004fc6000f8e02ff */
[----:B-1----:R-:W-:-:S13]  /*0080*/  ISETP.GE.AND P0, PT, R3, UR6, PT ;  /* 0x0000000603007c0c */ /* 0x002fda000bf06270 */
[----:B------:R-:W-:Y:S05]  /*0090*/  @P0 EXIT ;  /* 0x000000000000094d */ /* 0x000fea0003800000 */
[----:B------:R-:W0:Y:S01]  /*00a0*/  I2F.U32.RP R8, R0 ;  /* 0x0000000000087306 */ /* 0x000e220000209000 */
[C---:B------:R-:W-:Y:S01]  /*00b0*/  IADD3 R2, PT, PT, R0.reuse, R3, RZ ;  /* 0x0000000300027210 */ /* 0x040fe20007ffe0ff */
[----:B------:R-:W-:Y:S01]  /*00c0*/  IMAD.MOV R9, RZ, RZ, -R0 ;  /* 0x000000ffff097224 */ /* 0x000fe200078e0a00 */
[----:B------:R-:W-:Y:S01]  /*00d0*/  ISETP.NE.U32.AND P2, PT, R0, RZ, PT ;  /* 0x000000ff0000720c */ /* 0x000fe20003f45070 */
[----:B------:R-:W1:Y:S01]  /*00e0*/  LDCU.64 UR4, c[0x0][0x358] ;  /* 0x00006b00ff0477ac */ /* 0x000e620008000a00 */
[C---:B------:R-:W-:Y:S01]  /*00f0*/  ISETP.GE.AND P0, PT, R2.reuse, UR6, PT ;  /* 0x0000000602007c0c */ /* 0x040fe2000bf06270 */
[----:B------:R-:W-:Y:S01]  /*0100*/  BSSY.RECONVERGENT B0, `(.L_x_0) ;  /* 0x0000027000007945 */ /* 0x000fe20003800200 */
[----:B------:R-:W-:Y:S02]  /*0110*/  VIMNMX R7, PT, PT, R2, UR6, !PT ;  /* 0x0000000602077c48 */ /* 0x000fe4000ffe0100 */
[----:B------:R-:W-:-:S04]  /*0120*/  SEL R6, RZ, 0x1, P0 ;  /* 0x00000001ff067807 */ /* 0x000fc80000000000 */
[----:B------:R-:W-:Y:S01]  /*0130*/  IADD3 R7, PT, PT, R7, -R2, -R6 ;  /* 0x8000000207077210 */ /* 0x000fe20007ffe806 */
[----:B0-----:R-:W0:Y:S02]  /*0140*/  MUFU.RCP R8, R8 ;  /* 0x0000000800087308 */ /* 0x001e240000001000 */
[----:B0-----:R-:W-:-:S06]  /*0150*/  IADD3 R4, PT, PT, R8, 0xffffffe, RZ ;  /* 0x0ffffffe08047810 */ /* 0x001fcc0007ffe0ff */
[----:B------:R0:W2:Y:S02]  /*0160*/  F2I.FTZ.U32.TRUNC.NTZ R5, R4 ;  /* 0x0000000400057305 */ /* 0x0000a4000021f000 */
[----:B0-----:R-:W-:Y:S02]  /*0170*/  IMAD.MOV.U32 R4, RZ, RZ, RZ ;  /* 0x000000ffff047224 */ /* 0x001fe400078e00ff */
[----:B--2---:R-:W-:-:S04]  /*0180*/  IMAD R9, R9, R5, RZ ;  /* 0x0000000509097224 */ /* 0x004fc800078e02ff */
[----:B------:R-:W-:-:S06]  /*0190*/  IMAD.HI.U32 R8, R5, R9, R4 ;  /* 0x0000000905087227 */ /* 0x000fcc00078e0004 */
[----:B------:R-:W-:-:S05]  /*01a0*/  IMAD.HI.U32 R5, R8, R7, RZ ;  /* 0x0000000708057227 */ /* 0x000fca00078e00ff */
[----:B------:R-:W-:-:S05]  /*01b0*/  IADD3 R2, PT, PT, -R5, RZ, RZ ;  /* 0x000000ff05027210 */ /* 0x000fca0007ffe1ff */
[----:B------:R-:W-:-:S05]  /*01c0*/  IMAD R7, R0, R2, R7 ;  /* 0x0000000200077224 */ /* 0x000fca00078e0207 */
[----:B------:R-:W-:-:S13]  /*01d0*/  ISETP.GE.U32.AND P0, PT, R7, R0, PT ;  /* 0x000000000700720c */ /* 0x000fda0003f06070 */
[----:B------:R-:W-:Y:S01]  /*01e0*/  @P0 IMAD.IADD R7, R7, 0x1, -R0 ;  /* 0x0000000107070824 */ /* 0x000fe200078e0a00 */
[----:B------:R-:W-:-:S04]  /*01f0*/  @P0 IADD3 R5, PT, PT, R5, 0x1, RZ ;  /* 0x0000000105050810 */ /* 0x000fc80007ffe0ff */
[----:B------:R-:W-:-:S13]  /*0200*/  ISETP.GE.U32.AND P1, PT, R7, R0, PT ;  /* 0x000000000700720c */ /* 0x000fda0003f26070 */
[----:B------:R-:W-:Y:S01]  /*0210*/  @P1 VIADD R5, R5, 0x1 ;  /* 0x0000000105051836 */ /* 0x000fe20000000000 */
[----:B------:R-:W-:-:S04]  /*0220*/  @!P2 LOP3.LUT R5, RZ, R0, RZ, 0x33, !PT ;  /* 0x00000000ff05a212 */ /* 0x000fc800078e33ff */
[----:B------:R-:W-:-:S04]  /*0230*/  IADD3 R2, PT, PT, R6, R5, RZ ;  /* 0x0000000506027210 */ /* 0x000fc80007ffe0ff */
[C---:B------:R-:W-:Y:S02]  /*0240*/  LOP3.LUT R4, R2.reuse, 0x3, RZ, 0xc0, !PT ;  /* 0x0000000302047812 */ /* 0x040fe400078ec0ff */
[----:B------:R-:W-:Y:S02]  /*0250*/  ISETP.GE.U32.AND P1, PT, R2, 0x3, PT ;  /* 0x000000030200780c */ /* 0x000fe40003f26070 */
[----:B------:R-:W-:-:S13]  /*0260*/  ISETP.NE.AND P0, PT, R4, 0x3, PT ;  /* 0x000000030400780c */ /* 0x000fda0003f05270 */
[----:B-1----:R-:W-:Y:S05]  /*0270*/  @!P0 BRA `(.L_x_1) ;  /* 0x00000000003c8947 */ /* 0x002fea0003800000 */
[----:B------:R-:W0:Y:S01]  /*0280*/  LDC.64 R10, c[0x0][0x380] ;  /* 0x0000e000ff0a7b82 */ /* 0x000e220000000a00 */
[----:B------:R-:W-:-:S05]  /*0290*/  VIADD R2, R2, 0x1 ;  /* 0x0000000102027836 */ /* 0x000fca0000000000 */
[----:B------:R-:W-:Y:S02]  /*02a0*/  LOP3.LUT R2, R2, 0x3, RZ, 0xc0, !PT ;  /* 0x0000000302027812 */ /* 0x000fe400078ec0ff */
[----:B------:R-:W1:Y:S02]  /*02b0*/  LDC.64 R12, c[0x0][0x388] ;  /* 0x0000e200ff0c7b82 */ /* 0x000e640000000a00 */
[----:B------:R-:W-:-:S07]  /*02c0*/  IADD3 R2, PT, PT, -R2, RZ, RZ ;  /* 0x000000ff02027210 */ /* 0x000fce0007ffe1ff */
.L_x_2:
[----:B-1----:R-:W-:-:S04]  /*02d0*/  IMAD.WIDE R6, R3, 0x8, R12 ;  /* 0x0000000803067825 */ /* 0x002fc800078e020c */
[----:B0-2---:R-:W-:Y:S02]  /*02e0*/  IMAD.WIDE R4, R3, 0x8, R10 ;  /* 0x0000000803047825 */ /* 0x005fe400078e020a */
[----:B------:R-:W2:Y:S04]  /*02f0*/  LDG.E.64 R6, desc[UR4][R6.64] ;  /* 0x0000000406067981 */ /* 0x000ea8000c1e1b00 */
[----:B------:R-:W2:Y:S01]  /*0300*/  LDG.E.64 R8, desc[UR4][R4.64] ;  /* 0x0000000404087981 */ /* 0x000ea2000c1e1b00 */
[----:B------:R-:W-:Y:S01]  /*0310*/  VIADD R2, R2, 0x1 ;  /* 0x0000000102027836 */ /* 0x000fe20000000000 */
[----:B------:R-:W-:-:S04]  /*0320*/  IADD3 R3, PT, PT, R0, R3, RZ ;  /* 0x0000000300037210 */ /* 0x000fc80007ffe0ff */
[----:B------:R-:W-:Y:S01]  /*0330*/  ISETP.NE.AND P0, PT, R2, RZ, PT ;  /* 0x000000ff0200720c */ /* 0x000fe20003f05270 */
[----:B--2---:R-:W-:-:S07]  /*0340*/  DADD R8, -R6, R8 ;  /* 0x0000000006087229 */ /* 0x004fce0000000108 */
[----:B------:R2:W-:Y:S05]  /*0350*/  STG.E.64 desc[UR4][R4.64], R8 ;  /* 0x0000000804007986 */ /* 0x0005ea000c101b04 */
[----:B------:R-:W-:Y:S05]  /*0360*/  @P0 BRA `(.L_x_2) ;  /* 0xfffffffc00d80947 */ /* 0x000fea000383ffff */
.L_x_1:
[----:B------:R-:W-:Y:S05]  /*0370*/  BSYNC.RECONVERGENT B0 ;  /* 0x0000000000007941 */ /* 0x000fea0003800200 */
.L_x_0:
[----:B------:R-:W-:Y:S05]  /*0380*/  @!P1 EXIT ;  /* 0x000000000000994d */ /* 0x000fea0003800000 */
.L_x_3:
[----:B-12---:R-:W0:Y:S08]  /*0390*/  LDC.64 R4, c[0x0][0x388] ;  /* 0x0000e200ff047b82 */ /* 0x006e300000000a00 */
[----:B------:R-:W1:Y:S01]  /*03a0*/  LDC.64 R6, c[0x0][0x380] ;  /* 0x0000e000ff067b82 */ /* 0x000e620000000a00 */
[----:B0-----:R-:W-:-:S05]  /*03b0*/  IMAD.WIDE R14, R3, 0x8, R4 ;  /* 0x00000008030e7825 */ /* 0x001fca00078e0204 */
[----:B------:R-:W2:Y:S01]  /*03c0*/  LDG.E.64 R4, desc[UR4][R14.64] ;  /* 0x000000040e047981 */ /* 0x000ea2000c1e1b00 */
[----:B-1----:R-:W-:-:S05]  /*03d0*/  IMAD.WIDE R20, R3, 0x8, R6 ;  /* 0x0000000803147825 */ /* 0x002fca00078e0206 */
[----:B------:R-:W2:Y:S01]  /*03e0*/  LDG.E.64 R6, desc[UR4][R20.64] ;  /* 0x0000000414067981 */ /* 0x000ea2000c1e1b00 */
[----:B------:R-:W-:Y:S01]  /*03f0*/  IMAD.WIDE R10, R0, 0x8, R20 ;  /* 0x00000008000a7825 */ /* 0x000fe200078e0214 */
[----:B--2---:R-:W-:-:S03]  /*0400*/  DADD R4, -R4, R6 ;  /* 0x0000000004047229 */ /* 0x004fc60000000106 */
[----:B------:R-:W-:-:S04]  /*0410*/  IMAD.WIDE R6, R0, 0x8, R14 ;  /* 0x0000000800067825 */ /* 0x000fc800078e020e */
[----:B------:R0:W-:Y:S04]  /*0420*/  STG.E.64 desc[UR4][R20.64], R4 ;  /* 0x0000000414007986 */ /* 0x0001e8000c101b04 */
[----:B------:R-:W2:Y:S04]  /*0430*/  LDG.E.64 R8, desc[UR4][R6.64] ;  /* 0x0000000406087981 */ /* 0x000ea8000c1e1b00 */
[----:B------:R-:W2:Y:S01]  /*0440*/  LDG.E.64 R12, desc[UR4][R10.64] ;  /* 0x000000040a0c7981 */ /* 0x000ea2000c1e1b00 */
[----:B------:R-:W-:Y:S01]  /*0450*/  IMAD.WIDE R16, R0, 0x8, R10 ;  /* 0x0000000800107825 */ /* 0x000fe200078e020a */
[----:B--2---:R-:W-:-:S03]  /*0460*/  DADD R8, -R8, R12 ;  /* 0x0000000008087229 */ /* 0x004fc6000000010c */
[----:B------:R-:W-:-:S04]  /*0470*/  IMAD.WIDE R12, R0, 0x8, R6 ;  /* 0x00000008000c7825 */ /* 0x000fc800078e0206 */
[----:B------:R1:W-:Y:S04]  /*0480*/  STG.E.64 desc[UR4][R10.64], R8 ;  /* 0x000000080a007986 */ /* 0x0003e8000c101b04 */
[----:B------:R-:W2:Y:S04]  /*0490*/  LDG.E.64 R14, desc[UR4][R12.64] ;  /* 0x000000040c0e7981 */ /* 0x000ea8000c1e1b00 */
[----:B------:R-:W2:Y:S01]  /*04a0*/  LDG.E.64 R18, desc[UR4][R16.64] ;  /* 0x0000000410127981 */ /* 0x000ea2000c1e1b00 */
[----:B0-----:R-:W-:Y:S01]  /*04b0*/  IMAD.WIDE R4, R0, 0x8, R16 ;  /* 0x0000000800047825 */ /* 0x001fe200078e0210 */
[----:B--2---:R-:W-:-:S03]  /*04c0*/  DADD R14, -R14, R18 ;  /* 0x000000000e0e7229 */ /* 0x004fc60000000112 */
[----:B------:R-:W-:-:S04]  /*04d0*/  IMAD.WIDE R18, R0, 0x8, R12 ;  /* 0x0000000800127825 */ /* 0x000fc800078e020c */
[----:B------:R1:W-:Y:S04]  /*04e0*/  STG.E.64 desc[UR4][R16.64], R14 ;  /* 0x0000000e10007986 */ /* 0x0003e8000c101b04 */
[----:B------:R-:W2:Y:S04]  /*04f0*/  LDG.E.64 R18, desc[UR4][R18.64] ;  /* 0x0000000412127981 */ /* 0x000ea8000c1e1b00 */
[----:B------:R-:W2:Y:S01]  /*0500*/  LDG.E.64 R6, desc[UR4][R4.64] ;  /* 0x0000000404067981 */ /* 0x000ea2000c1e1b00 */
[----:B------:R-:W-:-:S04]  /*0510*/  LEA R3, R0, R3, 0x2 ;  /* 0x0000000300037211 */ /* 0x000fc800078e10ff */
[----:B------:R-:W-:Y:S01]  /*0520*/  ISETP.GE.AND P0, PT, R3, UR6, PT ;  /* 0x0000000603007c0c */ /* 0x000fe2000bf06270 */
[----:B--2---:R-:W-:-:S07]  /*0530*/  DADD R6, -R18, R6 ;  /* 0x0000000012067229 */ /* 0x004fce0000000106 */
[----:B------:R1:W-:Y:S05]  /*0540*/  STG.E.64 desc[UR4][R4.64], R6 ;  /* 0x0000000604007986 */ /* 0x0003ea000c101b04 */
[----:B------:R-:W-:Y:S05]  /*0550*/  @!P0 BRA `(.L_x_3) ;  /* 0xfffffffc008c8947 */ /* 0x000fea000383ffff */
[----:B------:R-:W-:Y:S05]  /*0560*/  EXIT ;  /* 0x000000000000794d */ /* 0x000fea0003800000 */
.L_x_4:
[----:B------:R-:W-:-:S00]  /*0570*/  BRA `(.L_x_4) ;  /* 0xfffffffc00fc7947 */ /* 0x000fc0000383ffff */
[----:B------:R-:W-:-:S00]  /*0580*/  NOP ;  /* 0x0000000000007918 */ /* 0x000fc00000000000 */
[----:B------:R-:W-:-:S00]  /*0590*/  NOP ;  /* 0x0000000000007918 */ /* 0x000fc00000000000 */
[----:B------:R-:W-:-:S00]  /*05a0*/  NOP ;  /* 0x0000000000007918 */ /* 0x000fc00000000000 */
[----:B------:R-:W-:-:S00]  /*05b0*/  NOP ;  /* 0x0000000000007918 */ /* 0x000fc00000000000 */
[----:B------:R-:W-:-:S00]  /*05c0*/  NOP ;  /* 0x0000000000007918 */ /* 0x000fc00000000000 */
[----:B------:R-:W-:-:S00]  /*05d0*/  NOP ;  /* 0x0000000000007918 */ /* 0x000fc00000000000 */
[----:B------:R-:W-:-:S00]  /*05e0*/  NOP ;  /* 0x0000000000007918 */ /* 0x000fc00000000000 */
[----:B------:R-:W-:-:S00]  /*05f0*/  NOP ;  /* 0x0000000000007918 */ /* 0x000fc00000000000 */
.L_x_5:


//--------------------- .nv.shared.reserved.0     --------------------------
	.section	.nv.shared.reserved.0,"aw",@nobits
	.weak		__nv_reservedSMEM_offset_0_alias
	.size		__nv_reservedSMEM_offset_0_alias, 0, 64
	.other		__nv_reservedSMEM_offset_0_alias,@"STO_CUDA_RESERVED_SHARED STV_DEFAULT"
__nv_reservedSMEM_offset_0_alias:
	.zero		0
	.zero		64


//--------------------- .nv.constant0._Z6kernelPdS_i --------------------------
	.section	.nv.constant0._Z6kernelPdS_i,"a",@progbits
	.sectionflags	@""
	.align	4
.nv.constant0._Z6kernelPdS_i:
	.zero		916


//--------------------- SYMBOLS --------------------------

	.type		.nv.reservedSmem.offset0,@object
	.size		.nv.reservedSmem.offset0,0x4
